	.target	sm_103a

	.elftype	@"ET_EXEC"


//--------------------- .note.nv.tkinfo           --------------------------
	.section	.note.nv.tkinfo,"",@"SHT_NOTE"
	.sectionflags	@"SHF_NOTE_NV_TKINFO"
	.tkinfo
        /*0018*/ 	.word	0x00000002
        /*0030*/ 	.string	""
        /*0030*/ 	.string	"ptxas"
        /*0030*/ 	.string	"Cuda compilation tools, release 13.0, V13.0.88"
        /*0030*/ 	.string	"Build cuda_13.0.r13.0/compiler.36424714_0"
        /*0030*/ 	.string	"-arch sm_103a -m 64 "



//--------------------- .note.nv.cuinfo           --------------------------
	.section	.note.nv.cuinfo,"",@"SHT_NOTE"
	.sectionflags	@"SHF_NOTE_NV_CUINFO"
        /*0018*/ 	.short	0x0002
        /*001a*/ 	.short	0x0067
        /*001c*/ 	.short	0x0082
	.zero		2


//--------------------- .nv.info                  --------------------------
	.section	.nv.info,"",@"SHT_CUDA_INFO"
	.align	4


	//----- nvinfo : EIATTR_REGCOUNT
	.align		4
        /*0000*/ 	.byte	0x04, 0x2f
        /*0002*/ 	.short	(.L_29 - .L_28)
	.align		4
.L_28:
        /*0004*/ 	.word	index@(_Z19cuda_softcap_kernelPfmf)
        /*0008*/ 	.word	0x00000008


	//----- nvinfo : EIATTR_FRAME_SIZE
	.align		4
.L_29:
        /*000c*/ 	.byte	0x04, 0x11
        /*000e*/ 	.short	(.L_31 - .L_30)
	.align		4
.L_30:
        /*0010*/ 	.word	index@(_Z19cuda_softcap_kernelPfmf)
        /*0014*/ 	.word	0x00000000


	//----- nvinfo : EIATTR_REGCOUNT
	.align		4
.L_31:
        /*0018*/ 	.byte	0x04, 0x2f
        /*001a*/ 	.short	(.L_33 - .L_32)
	.align		4
.L_32:
        /*001c*/ 	.word	index@(_Z21h_cuda_softcap_kernelP6__halfmf)
        /*0020*/ 	.word	0x00000009


	//----- nvinfo : EIATTR_FRAME_SIZE
	.align		4
.L_33:
        /*0024*/ 	.byte	0x04, 0x11
        /*0026*/ 	.short	(.L_35 - .L_34)
	.align		4
.L_34:
        /*0028*/ 	.word	index@(_Z21h_cuda_softcap_kernelP6__halfmf)
        /*002c*/ 	.word	0x00000000


	//----- nvinfo : EIATTR_MIN_STACK_SIZE
	.align		4
.L_35:
        /*0030*/ 	.byte	0x04, 0x12
        /*0032*/ 	.short	(.L_37 - .L_36)
	.align		4
.L_36:
        /*0034*/ 	.word	index@(_Z21h_cuda_softcap_kernelP6__halfmf)
        /*0038*/ 	.word	0x00000000


	//----- nvinfo : EIATTR_MIN_STACK_SIZE
	.align		4
.L_37:
        /*003c*/ 	.byte	0x04, 0x12
        /*003e*/ 	.short	(.L_39 - .L_38)
	.align		4
.L_38:
        /*0040*/ 	.word	index@(_Z19cuda_softcap_kernelPfmf)
        /*0044*/ 	.word	0x00000000
.L_39:


//--------------------- .nv.compat                --------------------------
	.section	.nv.compat,"",@"SHT_CUDA_COMPAT_INFO"
	.align	4
        /*0000*/ 	.byte	0x02, 0x09, 0x01, 0x00, 0x02, 0x02, 0x01, 0x00, 0x02, 0x05, 0x05, 0x00, 0x03, 0x07, 0x01, 0x01
        /*0010*/ 	.byte	0x02, 0x03, 0x00, 0x00, 0x02, 0x06, 0x01, 0x00, 0x04, 0x0b, 0x08, 0x00, 0x00, 0x00, 0x00, 0x00
        /*0020*/ 	.byte	0x00, 0x00, 0x00, 0x00


//--------------------- .nv.info._Z21h_cuda_softcap_kernelP6__halfmf --------------------------
	.section	.nv.info._Z21h_cuda_softcap_kernelP6__halfmf,"",@"SHT_CUDA_INFO"
	.sectionflags	@""
	.align	4


	//----- nvinfo : EIATTR_CUDA_API_VERSION
	.align		4
        /*0000*/ 	.byte	0x04, 0x37
        /*0002*/ 	.short	(.L_41 - .L_40)
.L_40:
        /*0004*/ 	.word	0x00000082


	//----- nvinfo : EIATTR_KPARAM_INFO
	.align		4
.L_41:
        /*0008*/ 	.byte	0x04, 0x17
        /*000a*/ 	.short	(.L_43 - .L_42)
.L_42:
        /*000c*/ 	.word	0x00000000
        /*0010*/ 	.short	0x0002
        /*0012*/ 	.short	0x0010
        /*0014*/ 	.byte	0x00, 0xf0, 0x11, 0x00


	//----- nvinfo : EIATTR_KPARAM_INFO
	.align		4
.L_43:
        /*0018*/ 	.byte	0x04, 0x17
        /*001a*/ 	.short	(.L_45 - .L_44)
.L_44:
        /*001c*/ 	.word	0x00000000
        /*0020*/ 	.short	0x0001
        /*0022*/ 	.short	0x0008
        /*0024*/ 	.byte	0x00, 0xf0, 0x21, 0x00


	//----- nvinfo : EIATTR_KPARAM_INFO
	.align		4
.L_45:
        /*0028*/ 	.byte	0x04, 0x17
        /*002a*/ 	.short	(.L_47 - .L_46)
.L_46:
        /*002c*/ 	.word	0x00000000
        /*0030*/ 	.short	0x0000
        /*0032*/ 	.short	0x0000
        /*0034*/ 	.byte	0x00, 0xf5, 0x21, 0x00


	//----- nvinfo : EIATTR_SPARSE_MMA_MASK
	.align		4
.L_47:
        /*0038*/ 	.byte	0x03, 0x50
        /*003a*/ 	.short	0x0000


	//----- nvinfo : EIATTR_MAXREG_COUNT
	.align		4
        /*003c*/ 	.byte	0x03, 0x1b
        /*003e*/ 	.short	0x00ff


	//----- nvinfo : EIATTR_MERCURY_ISA_VERSION
	.align		4
        /*0040*/ 	.byte	0x03, 0x5f
        /*0042*/ 	.short	0x0101


	//----- nvinfo : EIATTR_VRC_CTA_INIT_COUNT
	.align		4
        /*0044*/ 	.byte	0x02, 0x4a
	.zero		1
	.zero		1


	//----- nvinfo : EIATTR_EXIT_INSTR_OFFSETS
	.align		4
        /*0048*/ 	.byte	0x04, 0x1c
        /*004a*/ 	.short	(.L_49 - .L_48)


	//   ....[0]....
.L_48:
        /*004c*/ 	.word	0x00000090


	//   ....[1]....
        /*0050*/ 	.word	0x000001b0


	//----- nvinfo : EIATTR_CBANK_PARAM_SIZE
	.align		4
.L_49:
        /*0054*/ 	.byte	0x03, 0x19
        /*0056*/ 	.short	0x0014


	//----- nvinfo : EIATTR_PARAM_CBANK
	.align		4
        /*0058*/ 	.byte	0x04, 0x0a
        /*005a*/ 	.short	(.L_51 - .L_50)
	.align		4
.L_50:
        /*005c*/ 	.word	index@(.nv.constant0._Z21h_cuda_softcap_kernelP6__halfmf)
        /*0060*/ 	.short	0x0380
        /*0062*/ 	.short	0x0014


	//----- nvinfo : EIATTR_SW_WAR
	.align		4
.L_51:
        /*0064*/ 	.byte	0x04, 0x36
        /*0066*/ 	.short	(.L_53 - .L_52)
.L_52:
        /*0068*/ 	.word	0x00000008
.L_53:


//--------------------- .nv.info._Z19cuda_softcap_kernelPfmf --------------------------
	.section	.nv.info._Z19cuda_softcap_kernelPfmf,"",@"SHT_CUDA_INFO"
	.sectionflags	@""
	.align	4


	//----- nvinfo : EIATTR_CUDA_API_VERSION
	.align		4
        /*0000*/ 	.byte	0x04, 0x37
        /*0002*/ 	.short	(.L_55 - .L_54)
.L_54:
        /*0004*/ 	.word	0x00000082


	//----- nvinfo : EIATTR_KPARAM_INFO
	.align		4
.L_55:
        /*0008*/ 	.byte	0x04, 0x17
        /*000a*/ 	.short	(.L_57 - .L_56)
.L_56:
        /*000c*/ 	.word	0x00000000
        /*0010*/ 	.short	0x0002
        /*0012*/ 	.short	0x0010
        /*0014*/ 	.byte	0x00, 0xf0, 0x11, 0x00


	//----- nvinfo : EIATTR_KPARAM_INFO
	.align		4
.L_57:
        /*0018*/ 	.byte	0x04, 0x17
        /*001a*/ 	.short	(.L_59 - .L_58)
.L_58:
        /*001c*/ 	.word	0x00000000
        /*0020*/ 	.short	0x0001
        /*0022*/ 	.short	0x0008
        /*0024*/ 	.byte	0x00, 0xf0, 0x21, 0x00


	//----- nvinfo : EIATTR_KPARAM_INFO
	.align		4
.L_59:
        /*0028*/ 	.byte	0x04, 0x17
        /*002a*/ 	.short	(.L_61 - .L_60)
.L_60:
        /*002c*/ 	.word	0x00000000
        /*0030*/ 	.short	0x0000
        /*0032*/ 	.short	0x0000
        /*0034*/ 	.byte	0x00, 0xf5, 0x21, 0x00


	//----- nvinfo : EIATTR_SPARSE_MMA_MASK
	.align		4
.L_61:
        /*0038*/ 	.byte	0x03, 0x50
        /*003a*/ 	.short	0x0000


	//----- nvinfo : EIATTR_MAXREG_COUNT
	.align		4
        /*003c*/ 	.byte	0x03, 0x1b
        /*003e*/ 	.short	0x00ff


	//----- nvinfo : EIATTR_MERCURY_ISA_VERSION
	.align		4
        /*0040*/ 	.byte	0x03, 0x5f
        /*0042*/ 	.short	0x0101


	//----- nvinfo : EIATTR_VRC_CTA_INIT_COUNT
	.align		4
        /*0044*/ 	.byte	0x02, 0x4a
	.zero		1
	.zero		1


	//----- nvinfo : EIATTR_EXIT_INSTR_OFFSETS
	.align		4
        /*0048*/ 	.byte	0x04, 0x1c
        /*004a*/ 	.short	(.L_63 - .L_62)


	//   ....[0]....
.L_62:
        /*004c*/ 	.word	0x00000080


	//   ....[1]....
        /*0050*/ 	.word	0x00000140


	//----- nvinfo : EIATTR_CBANK_PARAM_SIZE
	.align		4
.L_63:
        /*0054*/ 	.byte	0x03, 0x19
        /*0056*/ 	.short	0x0014


	//----- nvinfo : EIATTR_PARAM_CBANK
	.align		4
        /*0058*/ 	.byte	0x04, 0x0a
        /*005a*/ 	.short	(.L_65 - .L_64)
	.align		4
.L_64:
        /*005c*/ 	.word	index@(.nv.constant0._Z19cuda_softcap_kernelPfmf)
        /*0060*/ 	.short	0x0380
        /*0062*/ 	.short	0x0014


	//----- nvinfo : EIATTR_SW_WAR
	.align		4
.L_65:
        /*0064*/ 	.byte	0x04, 0x36
        /*0066*/ 	.short	(.L_67 - .L_66)
.L_66:
        /*0068*/ 	.word	0x00000008
.L_67:


//--------------------- .nv.callgraph             --------------------------
	.section	.nv.callgraph,"",@"SHT_CUDA_CALLGRAPH"
	.align	4
	.sectionentsize	8
	.align		4
        /*0000*/ 	.word	0x00000000
	.align		4
        /*0004*/ 	.word	0xffffffff
	.align		4
        /*0008*/ 	.word	0x00000000
	.align		4
        /*000c*/ 	.word	0xfffffffe
	.align		4
        /*0010*/ 	.word	0x00000000
	.align		4
        /*0014*/ 	.word	0xfffffffd
	.align		4
        /*0018*/ 	.word	0x00000000
	.align		4
        /*001c*/ 	.word	0xfffffffc


//--------------------- .nv.constant4             --------------------------
	.section	.nv.constant4,"a",@progbits
	.align	8
	.align		8
.nv.constant4:
        /*0000*/ 	.dword	_ZN41_INTERNAL_56126c77_10_softcap_cu_d1b8ff694cuda3std3__45__cpo5beginE
	.align		8
        /*0008*/ 	.dword	_ZN41_INTERNAL_56126c77_10_softcap_cu_d1b8ff694cuda3std3__45__cpo3endE
	.align		8
        /*0010*/ 	.dword	_ZN41_INTERNAL_56126c77_10_softcap_cu_d1b8ff694cuda3std3__45__cpo6cbeginE
	.align		8
        /*0018*/ 	.dword	_ZN41_INTERNAL_56126c77_10_softcap_cu_d1b8ff694cuda3std3__45__cpo4cendE
	.align		8
        /*0020*/ 	.dword	_ZN41_INTERNAL_56126c77_10_softcap_cu_d1b8ff694cuda3std3__45__cpo6rbeginE
	.align		8
        /*0028*/ 	.dword	_ZN41_INTERNAL_56126c77_10_softcap_cu_d1b8ff694cuda3std3__45__cpo4rendE
	.align		8
        /*0030*/ 	.dword	_ZN41_INTERNAL_56126c77_10_softcap_cu_d1b8ff694cuda3std3__45__cpo7crbeginE
	.align		8
        /*0038*/ 	.dword	_ZN41_INTERNAL_56126c77_10_softcap_cu_d1b8ff694cuda3std3__45__cpo5crendE
	.align		8
        /*0040*/ 	.dword	_ZN41_INTERNAL_56126c77_10_softcap_cu_d1b8ff694cuda3std3__443_GLOBAL__N__56126c77_10_softcap_cu_d1b8ff696ignoreE
	.align		8
        /*0048*/ 	.dword	_ZN41_INTERNAL_56126c77_10_softcap_cu_d1b8ff694cuda3std3__419piecewise_constructE
	.align		8
        /*0050*/ 	.dword	_ZN41_INTERNAL_56126c77_10_softcap_cu_d1b8ff694cuda3std3__48in_placeE
	.align		8
        /*0058*/ 	.dword	_ZN41_INTERNAL_56126c77_10_softcap_cu_d1b8ff694cuda3std3__420unreachable_sentinelE
	.align		8
        /*0060*/ 	.dword	_ZN41_INTERNAL_56126c77_10_softcap_cu_d1b8ff694cuda3std6ranges3__45__cpo4swapE
	.align		8
        /*0068*/ 	.dword	_ZN41_INTERNAL_56126c77_10_softcap_cu_d1b8ff694cuda3std6ranges3__45__cpo9iter_moveE
	.align		8
        /*0070*/ 	.dword	_ZN41_INTERNAL_56126c77_10_softcap_cu_d1b8ff694cuda3std6ranges3__45__cpo5beginE
	.align		8
        /*0078*/ 	.dword	_ZN41_INTERNAL_56126c77_10_softcap_cu_d1b8ff694cuda3std6ranges3__45__cpo3endE
	.align		8
        /*0080*/ 	.dword	_ZN41_INTERNAL_56126c77_10_softcap_cu_d1b8ff694cuda3std6ranges3__45__cpo6cbeginE
	.align		8
        /*0088*/ 	.dword	_ZN41_INTERNAL_56126c77_10_softcap_cu_d1b8ff694cuda3std6ranges3__45__cpo4cendE
	.align		8
        /*0090*/ 	.dword	_ZN41_INTERNAL_56126c77_10_softcap_cu_d1b8ff694cuda3std6ranges3__45__cpo7advanceE
	.align		8
        /*0098*/ 	.dword	_ZN41_INTERNAL_56126c77_10_softcap_cu_d1b8ff694cuda3std6ranges3__45__cpo9iter_swapE
	.align		8
        /*00a0*/ 	.dword	_ZN41_INTERNAL_56126c77_10_softcap_cu_d1b8ff694cuda3std6ranges3__45__cpo4nextE
	.align		8
        /*00a8*/ 	.dword	_ZN41_INTERNAL_56126c77_10_softcap_cu_d1b8ff694cuda3std6ranges3__45__cpo4prevE
	.align		8
        /*00b0*/ 	.dword	_ZN41_INTERNAL_56126c77_10_softcap_cu_d1b8ff694cuda3std6ranges3__45__cpo4dataE
	.align		8
        /*00b8*/ 	.dword	_ZN41_INTERNAL_56126c77_10_softcap_cu_d1b8ff694cuda3std6ranges3__45__cpo5cdataE
	.align		8
        /*00c0*/ 	.dword	_ZN41_INTERNAL_56126c77_10_softcap_cu_d1b8ff694cuda3std6ranges3__45__cpo4sizeE
	.align		8
        /*00c8*/ 	.dword	_ZN41_INTERNAL_56126c77_10_softcap_cu_d1b8ff694cuda3std6ranges3__45__cpo5ssizeE
	.align		8
        /*00d0*/ 	.dword	_ZN41_INTERNAL_56126c77_10_softcap_cu_d1b8ff694cuda3std6ranges3__45__cpo8distanceE
	.align		8
        /*00d8*/ 	.dword	_ZN41_INTERNAL_56126c77_10_softcap_cu_d1b8ff696thrust24THRUST_300001_SM_1030_NS6system6detail10sequential3seqE


//--------------------- .text._Z21h_cuda_softcap_kernelP6__halfmf --------------------------
	.section	.text._Z21h_cuda_softcap_kernelP6__halfmf,"ax",@progbits
	.align	128
        .global         _Z21h_cuda_softcap_kernelP6__halfmf
        .type           _Z21h_cuda_softcap_kernelP6__halfmf,@function
        .size           _Z21h_cuda_softcap_kernelP6__halfmf,(.L_x_2 - _Z21h_cuda_softcap_kernelP6__halfmf)
        .other          _Z21h_cuda_softcap_kernelP6__halfmf,@"STO_CUDA_ENTRY STV_DEFAULT"
_Z21h_cuda_softcap_kernelP6__halfmf:
.text._Z21h_cuda_softcap_kernelP6__halfmf:
[----:B------:R-:W-:Y:S01]  /*0000*/  LDC R1, c[0x0][0x37c] ;  /* 0x0000df00ff017b82 */ /* 0x000fe20000000800 */
[----:B------:R-:W0:Y:S01]  /*0010*/  S2R R2, SR_TID.X ;  /* 0x0000000000027919 */ /* 0x000e220000002100 */
[----:B------:R-:W1:Y:S01]  /*0020*/  LDCU.64 UR4, c[0x0][0x388] ;  /* 0x00007100ff0477ac */ /* 0x000e620008000a00 */
[----:B------:R-:W-:Y:S01]  /*0030*/  HFMA2 R3, -RZ, RZ, 0, 0 ;  /* 0x00000000ff037431 */ /* 0x000fe200000001ff */
[----:B------:R-:W2:Y:S01]  /*0040*/  S2R R5, SR_CTAID.X ;  /* 0x0000000000057919 */ /* 0x000ea20000002500 */
[----:B0-----:R-:W-:-:S05]  /*0050*/  SHF.L.U32 R2, R2, 0x1, RZ ;  /* 0x0000000102027819 */ /* 0x001fca00000006ff */
[----:B--2---:R-:W-:-:S03]  /*0060*/  IMAD.WIDE.U32 R2, R5, 0x200, R2 ;  /* 0x0000020005027825 */ /* 0x004fc600078e0002 */
[----:B-1----:R-:W-:-:S04]  /*0070*/  ISETP.GE.U32.AND P0, PT, R2, UR4, PT ;  /* 0x0000000402007c0c */ /* 0x002fc8000bf06070 */
[----:B------:R-:W-:-:S13]  /*0080*/  ISETP.GE.U32.AND.EX P0, PT, R3, UR5, PT, P0 ;  /* 0x0000000503007c0c */ /* 0x000fda000bf06100 */
[----:B------:R-:W-:Y:S05]  /*0090*/  @P0 EXIT ;  /* 0x000000000000094d */ /* 0x000fea0003800000 */
[----:B------:R-:W0:Y:S01]  /*00a0*/  LDCU.64 UR6, c[0x0][0x380] ;  /* 0x00007000ff0677ac */ /* 0x000e220008000a00 */
[----:B------:R-:W1:Y:S01]  /*00b0*/  LDCU.64 UR4, c[0x0][0x358] ;  /* 0x00006b00ff0477ac */ /* 0x000e620008000a00 */
[C---:B0-----:R-:W-:Y:S01]  /*00c0*/  LEA R4, P0, R2.reuse, UR6, 0x1 ;  /* 0x0000000602047c11 */ /* 0x041fe2000f8008ff */
[----:B------:R-:W0:Y:S03]  /*00d0*/  LDCU UR6, c[0x0][0x390] ;  /* 0x00007200ff0677ac */ /* 0x000e260008000800 */
[----:B------:R-:W-:-:S05]  /*00e0*/  LEA.HI.X R5, R2, UR7, R3, 0x1, P0 ;  /* 0x0000000702057c11 */ /* 0x000fca00080f0c03 */
[----:B-1----:R-:W2:Y:S01]  /*00f0*/  LDG.E R0, desc[UR4][R4.64] ;  /* 0x0000000404007981 */ /* 0x002ea2000c1e1900 */
[----:B0-----:R-:W0:Y:S01]  /*0100*/  MUFU.RCP R3, UR6 ;  /* 0x0000000600037d08 */ /* 0x001e220008001000 */
[--C-:B--2---:R-:W-:Y:S02]  /*0110*/  HADD2.F32 R2, -RZ, R0.reuse.H0_H0 ;  /* 0x20000000ff027230 */ /* 0x104fe40000004100 */
[----:B------:R-:W-:-:S03]  /*0120*/  HADD2.F32 R0, -RZ, R0.H1_H1 ;  /* 0x30000000ff007230 */ /* 0x000fc60000004100 */
[-C--:B0-----:R-:W-:Y:S02]  /*0130*/  FMUL.FTZ R2, R2, R3.reuse ;  /* 0x0000000302027220 */ /* 0x081fe40000410000 */
[----:B------:R-:W-:-:S04]  /*0140*/  FMUL.FTZ R0, R0, R3 ;  /* 0x0000000300007220 */ /* 0x000fc80000410000 */
[----:B------:R-:W0:Y:S08]  /*0150*/  MUFU.TANH R2, R2 ;  /* 0x0000000200027308 */ /* 0x000e300000002400 */
[----:B------:R-:W1:Y:S01]  /*0160*/  MUFU.TANH R0, R0 ;  /* 0x0000000000007308 */ /* 0x000e620000002400 */
[----:B0-----:R-:W-:Y:S01]  /*0170*/  FMUL.FTZ R3, R2, UR6 ;  /* 0x0000000602037c20 */ /* 0x001fe20008410000 */
[----:B-1----:R-:W-:-:S05]  /*0180*/  FMUL.FTZ R6, R0, UR6 ;  /* 0x0000000600067c20 */ /* 0x002fca0008410000 */
[----:B------:R-:W-:-:S05]  /*0190*/  F2FP.F16.F32.PACK_AB R3, R6, R3 ;  /* 0x000000030603723e */ /* 0x000fca00000000ff */
[----:B------:R-:W-:Y:S01]  /*01a0*/  STG.E desc[UR4][R4.64], R3 ;  /* 0x0000000304007986 */ /* 0x000fe2000c101904 */
[----:B------:R-:W-:Y:S05]  /*01b0*/  EXIT ;  /* 0x000000000000794d */ /* 0x000fea0003800000 */
.L_x_0:
[----:B------:R-:W-:-:S00]  /*01c0*/  BRA `(.L_x_0) ;  /* 0xfffffffc00fc7947 */ /* 0x000fc0000383ffff */
[----:B------:R-:W-:-:S00]  /*01d0*/  NOP ;  /* 0x0000000000007918 */ /* 0x000fc00000000000 */
        /* <DEDUP_REMOVED lines=10> */
.L_x_2:


//--------------------- .text._Z19cuda_softcap_kernelPfmf --------------------------
	.section	.text._Z19cuda_softcap_kernelPfmf,"ax",@progbits
	.align	128
        .global         _Z19cuda_softcap_kernelPfmf
        .type           _Z19cuda_softcap_kernelPfmf,@function
        .size           _Z19cuda_softcap_kernelPfmf,(.L_x_3 - _Z19cuda_softcap_kernelPfmf)
        .other          _Z19cuda_softcap_kernelPfmf,@"STO_CUDA_ENTRY STV_DEFAULT"
_Z19cuda_softcap_kernelPfmf:
.text._Z19cuda_softcap_kernelPfmf:
[----:B------:R-:W-:Y:S01]  /*0000*/  LDC R1, c[0x0][0x37c] ;  /* 0x0000df00ff017b82 */ /* 0x000fe20000000800 */
[----:B------:R-:W0:Y:S01]  /*0010*/  S2R R5, SR_CTAID.X ;  /* 0x0000000000057919 */ /* 0x000e220000002500 */
[----:B------:R-:W1:Y:S01]  /*0020*/  LDCU.64 UR4, c[0x0][0x388] ;  /* 0x00007100ff0477ac */ /* 0x000e620008000a00 */
[----:B------:R-:W-:Y:S01]  /*0030*/  HFMA2 R3, -RZ, RZ, 0, 0 ;  /* 0x00000000ff037431 */ /* 0x000fe200000001ff */
[----:B------:R-:W0:Y:S02]  /*0040*/  S2R R2, SR_TID.X ;  /* 0x0000000000027919 */ /* 0x000e240000002100 */
[----:B0-----:R-:W-:-:S03]  /*0050*/  IMAD.WIDE.U32 R2, R5, 0x100, R2 ;  /* 0x0000010005027825 */ /* 0x001fc600078e0002 */
        /* <DEDUP_REMOVED lines=9> */
[----:B0-----:R-:W2:Y:S02]  /*00f0*/  MUFU.RCP R3, UR6 ;  /* 0x0000000600037d08 */ /* 0x001ea40008001000 */
[----:B--2---:R-:W-:-:S06]  /*0100*/  FMUL.FTZ R0, R0, R3 ;  /* 0x0000000300007220 */ /* 0x004fcc0000410000 */
[----:B------:R-:W0:Y:S02]  /*0110*/  MUFU.TANH R0, R0 ;  /* 0x0000000000007308 */ /* 0x000e240000002400 */
[----:B0-----:R-:W-:-:S05]  /*0120*/  FMUL.FTZ R3, R0, UR6 ;  /* 0x0000000600037c20 */ /* 0x001fca0008410000 */
[----:B------:R-:W-:Y:S01]  /*0130*/  STG.E desc[UR4][R4.64], R3 ;  /* 0x0000000304007986 */ /* 0x000fe2000c101904 */
[----:B------:R-:W-:Y:S05]  /*0140*/  EXIT ;  /* 0x000000000000794d */ /* 0x000fea0003800000 */
.L_x_1:
        /* <DEDUP_REMOVED lines=11> */
.L_x_3:


//--------------------- .nv.shared.reserved.0     --------------------------
	.section	.nv.shared.reserved.0,"aw",@nobits
	.weak		__nv_reservedSMEM_offset_0_alias
	.size		__nv_reservedSMEM_offset_0_alias, 0, 64
	.other		__nv_reservedSMEM_offset_0_alias,@"STO_CUDA_RESERVED_SHARED STV_DEFAULT"
__nv_reservedSMEM_offset_0_alias:
	.zero		0
	.zero		64


//--------------------- .nv.global                --------------------------
	.section	.nv.global,"aw",@nobits
.nv.global:
	.type		_ZN41_INTERNAL_56126c77_10_softcap_cu_d1b8ff694cuda3std3__48in_placeE,@object
	.size		_ZN41_INTERNAL_56126c77_10_softcap_cu_d1b8ff694cuda3std3__48in_placeE,(_ZN41_INTERNAL_56126c77_10_softcap_cu_d1b8ff694cuda3std6ranges3__45__cpo8distanceE - _ZN41_INTERNAL_56126c77_10_softcap_cu_d1b8ff694cuda3std3__48in_placeE)
_ZN41_INTERNAL_56126c77_10_softcap_cu_d1b8ff694cuda3std3__48in_placeE:
	.zero		1
	.type		_ZN41_INTERNAL_56126c77_10_softcap_cu_d1b8ff694cuda3std6ranges3__45__cpo8distanceE,@object
	.size		_ZN41_INTERNAL_56126c77_10_softcap_cu_d1b8ff694cuda3std6ranges3__45__cpo8distanceE,(_ZN41_INTERNAL_56126c77_10_softcap_cu_d1b8ff694cuda3std3__45__cpo6cbeginE - _ZN41_INTERNAL_56126c77_10_softcap_cu_d1b8ff694cuda3std6ranges3__45__cpo8distanceE)
_ZN41_INTERNAL_56126c77_10_softcap_cu_d1b8ff694cuda3std6ranges3__45__cpo8distanceE:
	.zero		1
	.type		_ZN41_INTERNAL_56126c77_10_softcap_cu_d1b8ff694cuda3std3__45__cpo6cbeginE,@object
	.size		_ZN41_INTERNAL_56126c77_10_softcap_cu_d1b8ff694cuda3std3__45__cpo6cbeginE,(_ZN41_INTERNAL_56126c77_10_softcap_cu_d1b8ff694cuda3std6ranges3__45__cpo7advanceE - _ZN41_INTERNAL_56126c77_10_softcap_cu_d1b8ff694cuda3std3__45__cpo6cbeginE)
_ZN41_INTERNAL_56126c77_10_softcap_cu_d1b8ff694cuda3std3__45__cpo6cbeginE:
	.zero		1
	.type		_ZN41_INTERNAL_56126c77_10_softcap_cu_d1b8ff694cuda3std6ranges3__45__cpo7advanceE,@object
	.size		_ZN41_INTERNAL_56126c77_10_softcap_cu_d1b8ff694cuda3std6ranges3__45__cpo7advanceE,(_ZN41_INTERNAL_56126c77_10_softcap_cu_d1b8ff694cuda3std3__45__cpo7crbeginE - _ZN41_INTERNAL_56126c77_10_softcap_cu_d1b8ff694cuda3std6ranges3__45__cpo7advanceE)
_ZN41_INTERNAL_56126c77_10_softcap_cu_d1b8ff694cuda3std6ranges3__45__cpo7advanceE:
	.zero		1
	.type		_ZN41_INTERNAL_56126c77_10_softcap_cu_d1b8ff694cuda3std3__45__cpo7crbeginE,@object
	.size		_ZN41_INTERNAL_56126c77_10_softcap_cu_d1b8ff694cuda3std3__45__cpo7crbeginE,(_ZN41_INTERNAL_56126c77_10_softcap_cu_d1b8ff694cuda3std6ranges3__45__cpo4dataE - _ZN41_INTERNAL_56126c77_10_softcap_cu_d1b8ff694cuda3std3__45__cpo7crbeginE)
_ZN41_INTERNAL_56126c77_10_softcap_cu_d1b8ff694cuda3std3__45__cpo7crbeginE:
	.zero		1
	.type		_ZN41_INTERNAL_56126c77_10_softcap_cu_d1b8ff694cuda3std6ranges3__45__cpo4dataE,@object
	.size		_ZN41_INTERNAL_56126c77_10_softcap_cu_d1b8ff694cuda3std6ranges3__45__cpo4dataE,(_ZN41_INTERNAL_56126c77_10_softcap_cu_d1b8ff694cuda3std6ranges3__45__cpo5beginE - _ZN41_INTERNAL_56126c77_10_softcap_cu_d1b8ff694cuda3std6ranges3__45__cpo4dataE)
_ZN41_INTERNAL_56126c77_10_softcap_cu_d1b8ff694cuda3std6ranges3__45__cpo4dataE:
	.zero		1
	.type		_ZN41_INTERNAL_56126c77_10_softcap_cu_d1b8ff694cuda3std6ranges3__45__cpo5beginE,@object
	.size		_ZN41_INTERNAL_56126c77_10_softcap_cu_d1b8ff694cuda3std6ranges3__45__cpo5beginE,(_ZN41_INTERNAL_56126c77_10_softcap_cu_d1b8ff694cuda3std3__443_GLOBAL__N__56126c77_10_softcap_cu_d1b8ff696ignoreE - _ZN41_INTERNAL_56126c77_10_softcap_cu_d1b8ff694cuda3std6ranges3__45__cpo5beginE)
_ZN41_INTERNAL_56126c77_10_softcap_cu_d1b8ff694cuda3std6ranges3__45__cpo5beginE:
	.zero		1
	.type		_ZN41_INTERNAL_56126c77_10_softcap_cu_d1b8ff694cuda3std3__443_GLOBAL__N__56126c77_10_softcap_cu_d1b8ff696ignoreE,@object
	.size		_ZN41_INTERNAL_56126c77_10_softcap_cu_d1b8ff694cuda3std3__443_GLOBAL__N__56126c77_10_softcap_cu_d1b8ff696ignoreE,(_ZN41_INTERNAL_56126c77_10_softcap_cu_d1b8ff694cuda3std6ranges3__45__cpo4sizeE - _ZN41_INTERNAL_56126c77_10_softcap_cu_d1b8ff694cuda3std3__443_GLOBAL__N__56126c77_10_softcap_cu_d1b8ff696ignoreE)
_ZN41_INTERNAL_56126c77_10_softcap_cu_d1b8ff694cuda3std3__443_GLOBAL__N__56126c77_10_softcap_cu_d1b8ff696ignoreE:
	.zero		1
	.type		_ZN41_INTERNAL_56126c77_10_softcap_cu_d1b8ff694cuda3std6ranges3__45__cpo4sizeE,@object
	.size		_ZN41_INTERNAL_56126c77_10_softcap_cu_d1b8ff694cuda3std6ranges3__45__cpo4sizeE,(_ZN41_INTERNAL_56126c77_10_softcap_cu_d1b8ff694cuda3std3__45__cpo5beginE - _ZN41_INTERNAL_56126c77_10_softcap_cu_d1b8ff694cuda3std6ranges3__45__cpo4sizeE)
_ZN41_INTERNAL_56126c77_10_softcap_cu_d1b8ff694cuda3std6ranges3__45__cpo4sizeE:
	.zero		1
	.type		_ZN41_INTERNAL_56126c77_10_softcap_cu_d1b8ff694cuda3std3__45__cpo5beginE,@object
	.size		_ZN41_INTERNAL_56126c77_10_softcap_cu_d1b8ff694cuda3std3__45__cpo5beginE,(_ZN41_INTERNAL_56126c77_10_softcap_cu_d1b8ff694cuda3std6ranges3__45__cpo6cbeginE - _ZN41_INTERNAL_56126c77_10_softcap_cu_d1b8ff694cuda3std3__45__cpo5beginE)
_ZN41_INTERNAL_56126c77_10_softcap_cu_d1b8ff694cuda3std3__45__cpo5beginE:
	.zero		1
	.type		_ZN41_INTERNAL_56126c77_10_softcap_cu_d1b8ff694cuda3std6ranges3__45__cpo6cbeginE,@object
	.size		_ZN41_INTERNAL_56126c77_10_softcap_cu_d1b8ff694cuda3std6ranges3__45__cpo6cbeginE,(_ZN41_INTERNAL_56126c77_10_softcap_cu_d1b8ff694cuda3std3__45__cpo6rbeginE - _ZN41_INTERNAL_56126c77_10_softcap_cu_d1b8ff694cuda3std6ranges3__45__cpo6cbeginE)
_ZN41_INTERNAL_56126c77_10_softcap_cu_d1b8ff694cuda3std6ranges3__45__cpo6cbeginE:
	.zero		1
	.type		_ZN41_INTERNAL_56126c77_10_softcap_cu_d1b8ff694cuda3std3__45__cpo6rbeginE,@object
	.size		_ZN41_INTERNAL_56126c77_10_softcap_cu_d1b8ff694cuda3std3__45__cpo6rbeginE,(_ZN41_INTERNAL_56126c77_10_softcap_cu_d1b8ff694cuda3std6ranges3__45__cpo4nextE - _ZN41_INTERNAL_56126c77_10_softcap_cu_d1b8ff694cuda3std3__45__cpo6rbeginE)
_ZN41_INTERNAL_56126c77_10_softcap_cu_d1b8ff694cuda3std3__45__cpo6rbeginE:
	.zero		1
	.type		_ZN41_INTERNAL_56126c77_10_softcap_cu_d1b8ff694cuda3std6ranges3__45__cpo4nextE,@object
	.size		_ZN41_INTERNAL_56126c77_10_softcap_cu_d1b8ff694cuda3std6ranges3__45__cpo4nextE,(_ZN41_INTERNAL_56126c77_10_softcap_cu_d1b8ff694cuda3std6ranges3__45__cpo4swapE - _ZN41_INTERNAL_56126c77_10_softcap_cu_d1b8ff694cuda3std6ranges3__45__cpo4nextE)
_ZN41_INTERNAL_56126c77_10_softcap_cu_d1b8ff694cuda3std6ranges3__45__cpo4nextE:
	.zero		1
	.type		_ZN41_INTERNAL_56126c77_10_softcap_cu_d1b8ff694cuda3std6ranges3__45__cpo4swapE,@object
	.size		_ZN41_INTERNAL_56126c77_10_softcap_cu_d1b8ff694cuda3std6ranges3__45__cpo4swapE,(_ZN41_INTERNAL_56126c77_10_softcap_cu_d1b8ff694cuda3std3__420unreachable_sentinelE - _ZN41_INTERNAL_56126c77_10_softcap_cu_d1b8ff694cuda3std6ranges3__45__cpo4swapE)
_ZN41_INTERNAL_56126c77_10_softcap_cu_d1b8ff694cuda3std6ranges3__45__cpo4swapE:
	.zero		1
	.type		_ZN41_INTERNAL_56126c77_10_softcap_cu_d1b8ff694cuda3std3__420unreachable_sentinelE,@object
	.size		_ZN41_INTERNAL_56126c77_10_softcap_cu_d1b8ff694cuda3std3__420unreachable_sentinelE,(_ZN41_INTERNAL_56126c77_10_softcap_cu_d1b8ff696thrust24THRUST_300001_SM_1030_NS6system6detail10sequential3seqE - _ZN41_INTERNAL_56126c77_10_softcap_cu_d1b8ff694cuda3std3__420unreachable_sentinelE)
_ZN41_INTERNAL_56126c77_10_softcap_cu_d1b8ff694cuda3std3__420unreachable_sentinelE:
	.zero		1
	.type		_ZN41_INTERNAL_56126c77_10_softcap_cu_d1b8ff696thrust24THRUST_300001_SM_1030_NS6system6detail10sequential3seqE,@object
	.size		_ZN41_INTERNAL_56126c77_10_softcap_cu_d1b8ff696thrust24THRUST_300001_SM_1030_NS6system6detail10sequential3seqE,(_ZN41_INTERNAL_56126c77_10_softcap_cu_d1b8ff694cuda3std3__45__cpo4cendE - _ZN41_INTERNAL_56126c77_10_softcap_cu_d1b8ff696thrust24THRUST_300001_SM_1030_NS6system6detail10sequential3seqE)
_ZN41_INTERNAL_56126c77_10_softcap_cu_d1b8ff696thrust24THRUST_300001_SM_1030_NS6system6detail10sequential3seqE:
	.zero		1
	.type		_ZN41_INTERNAL_56126c77_10_softcap_cu_d1b8ff694cuda3std3__45__cpo4cendE,@object
	.size		_ZN41_INTERNAL_56126c77_10_softcap_cu_d1b8ff694cuda3std3__45__cpo4cendE,(_ZN41_INTERNAL_56126c77_10_softcap_cu_d1b8ff694cuda3std6ranges3__45__cpo9iter_swapE - _ZN41_INTERNAL_56126c77_10_softcap_cu_d1b8ff694cuda3std3__45__cpo4cendE)
_ZN41_INTERNAL_56126c77_10_softcap_cu_d1b8ff694cuda3std3__45__cpo4cendE:
	.zero		1
	.type		_ZN41_INTERNAL_56126c77_10_softcap_cu_d1b8ff694cuda3std6ranges3__45__cpo9iter_swapE,@object
	.size		_ZN41_INTERNAL_56126c77_10_softcap_cu_d1b8ff694cuda3std6ranges3__45__cpo9iter_swapE,(_ZN41_INTERNAL_56126c77_10_softcap_cu_d1b8ff694cuda3std3__45__cpo5crendE - _ZN41_INTERNAL_56126c77_10_softcap_cu_d1b8ff694cuda3std6ranges3__45__cpo9iter_swapE)
_ZN41_INTERNAL_56126c77_10_softcap_cu_d1b8ff694cuda3std6ranges3__45__cpo9iter_swapE:
	.zero		1
	.type		_ZN41_INTERNAL_56126c77_10_softcap_cu_d1b8ff694cuda3std3__45__cpo5crendE,@object
	.size		_ZN41_INTERNAL_56126c77_10_softcap_cu_d1b8ff694cuda3std3__45__cpo5crendE,(_ZN41_INTERNAL_56126c77_10_softcap_cu_d1b8ff694cuda3std6ranges3__45__cpo5cdataE - _ZN41_INTERNAL_56126c77_10_softcap_cu_d1b8ff694cuda3std3__45__cpo5crendE)
_ZN41_INTERNAL_56126c77_10_softcap_cu_d1b8ff694cuda3std3__45__cpo5crendE:
	.zero		1
	.type		_ZN41_INTERNAL_56126c77_10_softcap_cu_d1b8ff694cuda3std6ranges3__45__cpo5cdataE,@object
	.size		_ZN41_INTERNAL_56126c77_10_softcap_cu_d1b8ff694cuda3std6ranges3__45__cpo5cdataE,(_ZN41_INTERNAL_56126c77_10_softcap_cu_d1b8ff694cuda3std6ranges3__45__cpo3endE - _ZN41_INTERNAL_56126c77_10_softcap_cu_d1b8ff694cuda3std6ranges3__45__cpo5cdataE)
_ZN41_INTERNAL_56126c77_10_softcap_cu_d1b8ff694cuda3std6ranges3__45__cpo5cdataE:
	.zero		1
	.type		_ZN41_INTERNAL_56126c77_10_softcap_cu_d1b8ff694cuda3std6ranges3__45__cpo3endE,@object
	.size		_ZN41_INTERNAL_56126c77_10_softcap_cu_d1b8ff694cuda3std6ranges3__45__cpo3endE,(_ZN41_INTERNAL_56126c77_10_softcap_cu_d1b8ff694cuda3std3__419piecewise_constructE - _ZN41_INTERNAL_56126c77_10_softcap_cu_d1b8ff694cuda3std6ranges3__45__cpo3endE)
_ZN41_INTERNAL_56126c77_10_softcap_cu_d1b8ff694cuda3std6ranges3__45__cpo3endE:
	.zero		1
	.type		_ZN41_INTERNAL_56126c77_10_softcap_cu_d1b8ff694cuda3std3__419piecewise_constructE,@object
	.size		_ZN41_INTERNAL_56126c77_10_softcap_cu_d1b8ff694cuda3std3__419piecewise_constructE,(_ZN41_INTERNAL_56126c77_10_softcap_cu_d1b8ff694cuda3std6ranges3__45__cpo5ssizeE - _ZN41_INTERNAL_56126c77_10_softcap_cu_d1b8ff694cuda3std3__419piecewise_constructE)
_ZN41_INTERNAL_56126c77_10_softcap_cu_d1b8ff694cuda3std3__419piecewise_constructE:
	.zero		1
	.type		_ZN41_INTERNAL_56126c77_10_softcap_cu_d1b8ff694cuda3std6ranges3__45__cpo5ssizeE,@object
	.size		_ZN41_INTERNAL_56126c77_10_softcap_cu_d1b8ff694cuda3std6ranges3__45__cpo5ssizeE,(_ZN41_INTERNAL_56126c77_10_softcap_cu_d1b8ff694cuda3std3__45__cpo3endE - _ZN41_INTERNAL_56126c77_10_softcap_cu_d1b8ff694cuda3std6ranges3__45__cpo5ssizeE)
_ZN41_INTERNAL_56126c77_10_softcap_cu_d1b8ff694cuda3std6ranges3__45__cpo5ssizeE:
	.zero		1
	.type		_ZN41_INTERNAL_56126c77_10_softcap_cu_d1b8ff694cuda3std3__45__cpo3endE,@object
	.size		_ZN41_INTERNAL_56126c77_10_softcap_cu_d1b8ff694cuda3std3__45__cpo3endE,(_ZN41_INTERNAL_56126c77_10_softcap_cu_d1b8ff694cuda3std6ranges3__45__cpo4cendE - _ZN41_INTERNAL_56126c77_10_softcap_cu_d1b8ff694cuda3std3__45__cpo3endE)
_ZN41_INTERNAL_56126c77_10_softcap_cu_d1b8ff694cuda3std3__45__cpo3endE:
	.zero		1
	.type		_ZN41_INTERNAL_56126c77_10_softcap_cu_d1b8ff694cuda3std6ranges3__45__cpo4cendE,@object
	.size		_ZN41_INTERNAL_56126c77_10_softcap_cu_d1b8ff694cuda3std6ranges3__45__cpo4cendE,(_ZN41_INTERNAL_56126c77_10_softcap_cu_d1b8ff694cuda3std3__45__cpo4rendE - _ZN41_INTERNAL_56126c77_10_softcap_cu_d1b8ff694cuda3std6ranges3__45__cpo4cendE)
_ZN41_INTERNAL_56126c77_10_softcap_cu_d1b8ff694cuda3std6ranges3__45__cpo4cendE:
	.zero		1
	.type		_ZN41_INTERNAL_56126c77_10_softcap_cu_d1b8ff694cuda3std3__45__cpo4rendE,@object
	.size		_ZN41_INTERNAL_56126c77_10_softcap_cu_d1b8ff694cuda3std3__45__cpo4rendE,(_ZN41_INTERNAL_56126c77_10_softcap_cu_d1b8ff694cuda3std6ranges3__45__cpo4prevE - _ZN41_INTERNAL_56126c77_10_softcap_cu_d1b8ff694cuda3std3__45__cpo4rendE)
_ZN41_INTERNAL_56126c77_10_softcap_cu_d1b8ff694cuda3std3__45__cpo4rendE:
	.zero		1
	.type		_ZN41_INTERNAL_56126c77_10_softcap_cu_d1b8ff694cuda3std6ranges3__45__cpo4prevE,@object
	.size		_ZN41_INTERNAL_56126c77_10_softcap_cu_d1b8ff694cuda3std6ranges3__45__cpo4prevE,(_ZN41_INTERNAL_56126c77_10_softcap_cu_d1b8ff694cuda3std6ranges3__45__cpo9iter_moveE - _ZN41_INTERNAL_56126c77_10_softcap_cu_d1b8ff694cuda3std6ranges3__45__cpo4prevE)
_ZN41_INTERNAL_56126c77_10_softcap_cu_d1b8ff694cuda3std6ranges3__45__cpo4prevE:
	.zero		1
	.type		_ZN41_INTERNAL_56126c77_10_softcap_cu_d1b8ff694cuda3std6ranges3__45__cpo9iter_moveE,@object
	.size		_ZN41_INTERNAL_56126c77_10_softcap_cu_d1b8ff694cuda3std6ranges3__45__cpo9iter_moveE,(.L_13 - _ZN41_INTERNAL_56126c77_10_softcap_cu_d1b8ff694cuda3std6ranges3__45__cpo9iter_moveE)
_ZN41_INTERNAL_56126c77_10_softcap_cu_d1b8ff694cuda3std6ranges3__45__cpo9iter_moveE:
	.zero		1
.L_13:


//--------------------- .nv.constant0._Z21h_cuda_softcap_kernelP6__halfmf --------------------------
	.section	.nv.constant0._Z21h_cuda_softcap_kernelP6__halfmf,"a",@progbits
	.sectionflags	@""
	.align	4
.nv.constant0._Z21h_cuda_softcap_kernelP6__halfmf:
	.zero		916


//--------------------- .nv.constant0._Z19cuda_softcap_kernelPfmf --------------------------
	.section	.nv.constant0._Z19cuda_softcap_kernelPfmf,"a",@progbits
	.sectionflags	@""
	.align	4
.nv.constant0._Z19cuda_softcap_kernelPfmf:
	.zero		916


//--------------------- SYMBOLS --------------------------

	.type		.nv.reservedSmem.offset0,@object
	.size		.nv.reservedSmem.offset0,0x4
